//
// Generated by NVIDIA NVVM Compiler
//
// Compiler Build ID: CL-36424714
// Cuda compilation tools, release 13.0, V13.0.88
// Based on NVVM 20.0.0
//

.version 9.0
.target sm_100
.address_size 64

	// .globl	_Z10dotProductPdS_S_i

.visible .entry _Z10dotProductPdS_S_i(
	.param .u64 .ptr .align 1 _Z10dotProductPdS_S_i_param_0,
	.param .u64 .ptr .align 1 _Z10dotProductPdS_S_i_param_1,
	.param .u64 .ptr .align 1 _Z10dotProductPdS_S_i_param_2,
	.param .u32 _Z10dotProductPdS_S_i_param_3
)
{
	.reg .pred 	%p<2>;
	.reg .b32 	%r<6>;
	.reg .b64 	%rd<11>;
	.reg .b64 	%fd<4>;

	ld.param.u64 	%rd1, [_Z10dotProductPdS_S_i_param_0];
	ld.param.u64 	%rd2, [_Z10dotProductPdS_S_i_param_1];
	ld.param.u64 	%rd3, [_Z10dotProductPdS_S_i_param_2];
	ld.param.u32 	%r2, [_Z10dotProductPdS_S_i_param_3];
	mov.u32 	%r3, %tid.x;
	mov.u32 	%r4, %ctaid.x;
	mov.u32 	%r5, %ntid.x;
	mad.lo.s32 	%r1, %r4, %r5, %r3;
	setp.ge.s32 	%p1, %r1, %r2;
	@%p1 bra 	$L__BB0_2;
	cvta.to.global.u64 	%rd4, %rd1;
	cvta.to.global.u64 	%rd5, %rd2;
	cvta.to.global.u64 	%rd6, %rd3;
	mul.wide.s32 	%rd7, %r1, 8;
	add.s64 	%rd8, %rd4, %rd7;
	ld.global.f64 	%fd1, [%rd8];
	add.s64 	%rd9, %rd5, %rd7;
	ld.global.f64 	%fd2, [%rd9];
	mul.f64 	%fd3, %fd1, %fd2;
	add.s64 	%rd10, %rd6, %rd7;
	st.global.f64 	[%rd10], %fd3;
$L__BB0_2:
	ret;

}
	// .globl	_Z14scalarMultiplyPddi
.visible .entry _Z14scalarMultiplyPddi(
	.param .u64 .ptr .align 1 _Z14scalarMultiplyPddi_param_0,
	.param .f64 _Z14scalarMultiplyPddi_param_1,
	.param .u32 _Z14scalarMultiplyPddi_param_2
)
{
	.reg .pred 	%p<2>;
	.reg .b32 	%r<6>;
	.reg .b64 	%rd<5>;
	.reg .b64 	%fd<4>;

	ld.param.u64 	%rd1, [_Z14scalarMultiplyPddi_param_0];
	ld.param.f64 	%fd1, [_Z14scalarMultiplyPddi_param_1];
	ld.param.u32 	%r2, [_Z14scalarMultiplyPddi_param_2];
	mov.u32 	%r3, %tid.x;
	mov.u32 	%r4, %ctaid.x;
	mov.u32 	%r5, %ntid.x;
	mad.lo.s32 	%r1, %r4, %r5, %r3;
	setp.ge.s32 	%p1, %r1, %r2;
	@%p1 bra 	$L__BB1_2;
	cvta.to.global.u64 	%rd2, %rd1;
	mul.wide.s32 	%rd3, %r1, 8;
	add.s64 	%rd4, %rd2, %rd3;
	ld.global.f64 	%fd2, [%rd4];
	mul.f64 	%fd3, %fd1, %fd2;
	st.global.f64 	[%rd4], %fd3;
$L__BB1_2:
	ret;

}
	// .globl	_Z9vectorAddPdS_S_i
.visible .entry _Z9vectorAddPdS_S_i(
	.param .u64 .ptr .align 1 _Z9vectorAddPdS_S_i_param_0,
	.param .u64 .ptr .align 1 _Z9vectorAddPdS_S_i_param_1,
	.param .u64 .ptr .align 1 _Z9vectorAddPdS_S_i_param_2,
	.param .u32 _Z9vectorAddPdS_S_i_param_3
)
{
	.reg .pred 	%p<2>;
	.reg .b32 	%r<6>;
	.reg .b64 	%rd<11>;
	.reg .b64 	%fd<4>;

	ld.param.u64 	%rd1, [_Z9vectorAddPdS_S_i_param_0];
	ld.param.u64 	%rd2, [_Z9vectorAddPdS_S_i_param_1];
	ld.param.u64 	%rd3, [_Z9vectorAddPdS_S_i_param_2];
	ld.param.u32 	%r2, [_Z9vectorAddPdS_S_i_param_3];
	mov.u32 	%r3, %tid.x;
	mov.u32 	%r4, %ctaid.x;
	mov.u32 	%r5, %ntid.x;
	mad.lo.s32 	%r1, %r4, %r5, %r3;
	setp.ge.s32 	%p1, %r1, %r2;
	@%p1 bra 	$L__BB2_2;
	cvta.to.global.u64 	%rd4, %rd1;
	cvta.to.global.u64 	%rd5, %rd2;
	cvta.to.global.u64 	%rd6, %rd3;
	mul.wide.s32 	%rd7, %r1, 8;
	add.s64 	%rd8, %rd4, %rd7;
	ld.global.f64 	%fd1, [%rd8];
	add.s64 	%rd9, %rd5, %rd7;
	ld.global.f64 	%fd2, [%rd9];
	add.f64 	%fd3, %fd1, %fd2;
	add.s64 	%rd10, %rd6, %rd7;
	st.global.f64 	[%rd10], %fd3;
$L__BB2_2:
	ret;

}
	// .globl	_Z14vectorSubtractPdS_S_i
.visible .entry _Z14vectorSubtractPdS_S_i(
	.param .u64 .ptr .align 1 _Z14vectorSubtractPdS_S_i_param_0,
	.param .u64 .ptr .align 1 _Z14vectorSubtractPdS_S_i_param_1,
	.param .u64 .ptr .align 1 _Z14vectorSubtractPdS_S_i_param_2,
	.param .u32 _Z14vectorSubtractPdS_S_i_param_3
)
{
	.reg .pred 	%p<2>;
	.reg .b32 	%r<6>;
	.reg .b64 	%rd<11>;
	.reg .b64 	%fd<4>;

	ld.param.u64 	%rd1, [_Z14vectorSubtractPdS_S_i_param_0];
	ld.param.u64 	%rd2, [_Z14vectorSubtractPdS_S_i_param_1];
	ld.param.u64 	%rd3, [_Z14vectorSubtractPdS_S_i_param_2];
	ld.param.u32 	%r2, [_Z14vectorSubtractPdS_S_i_param_3];
	mov.u32 	%r3, %tid.x;
	mov.u32 	%r4, %ctaid.x;
	mov.u32 	%r5, %ntid.x;
	mad.lo.s32 	%r1, %r4, %r5, %r3;
	setp.ge.s32 	%p1, %r1, %r2;
	@%p1 bra 	$L__BB3_2;
	cvta.to.global.u64 	%rd4, %rd1;
	cvta.to.global.u64 	%rd5, %rd2;
	cvta.to.global.u64 	%rd6, %rd3;
	mul.wide.s32 	%rd7, %r1, 8;
	add.s64 	%rd8, %rd4, %rd7;
	ld.global.f64 	%fd1, [%rd8];
	add.s64 	%rd9, %rd5, %rd7;
	ld.global.f64 	%fd2, [%rd9];
	sub.f64 	%fd3, %fd1, %fd2;
	add.s64 	%rd10, %rd6, %rd7;
	st.global.f64 	[%rd10], %fd3;
$L__BB3_2:
	ret;

}


// ===== COMPILED SASS (sm_100) =====

	.target	sm_100

	.elftype	@"ET_EXEC"


//--------------------- .note.nv.tkinfo           --------------------------
	.section	.note.nv.tkinfo,"",@"SHT_NOTE"
	.sectionflags	@"SHF_NOTE_NV_TKINFO"
	.tkinfo
        /*0018*/ 	.word	0x00000002
        /*0030*/ 	.string	""
        /*0030*/ 	.string	"ptxas"
        /*0030*/ 	.string	"Cuda compilation tools, release 13.0, V13.0.88"
        /*0030*/ 	.string	"Build cuda_13.0.r13.0/compiler.36424714_0"
        /*0030*/ 	.string	"-arch sm_100 -m 64 "



//--------------------- .note.nv.cuinfo           --------------------------
	.section	.note.nv.cuinfo,"",@"SHT_NOTE"
	.sectionflags	@"SHF_NOTE_NV_CUINFO"
        /*0018*/ 	.short	0x0002
        /*001a*/ 	.short	0x0064
        /*001c*/ 	.short	0x0082
	.zero		2


//--------------------- .nv.info                  --------------------------
	.section	.nv.info,"",@"SHT_CUDA_INFO"
	.align	4


	//----- nvinfo : EIATTR_REGCOUNT
	.align		4
        /*0000*/ 	.byte	0x04, 0x2f
        /*0002*/ 	.short	(.L_1 - .L_0)
	.align		4
.L_0:
        /*0004*/ 	.word	index@(_Z10dotProductPdS_S_i)
        /*0008*/ 	.word	0x0000000e


	//----- nvinfo : EIATTR_FRAME_SIZE
	.align		4
.L_1:
        /*000c*/ 	.byte	0x04, 0x11
        /*000e*/ 	.short	(.L_3 - .L_2)
	.align		4
.L_2:
        /*0010*/ 	.word	index@(_Z10dotProductPdS_S_i)
        /*0014*/ 	.word	0x00000000


	//----- nvinfo : EIATTR_REGCOUNT
	.align		4
.L_3:
        /*0018*/ 	.byte	0x04, 0x2f
        /*001a*/ 	.short	(.L_5 - .L_4)
	.align		4
.L_4:
        /*001c*/ 	.word	index@(_Z14scalarMultiplyPddi)
        /*0020*/ 	.word	0x0000000a


	//----- nvinfo : EIATTR_FRAME_SIZE
	.align		4
.L_5:
        /*0024*/ 	.byte	0x04, 0x11
        /*0026*/ 	.short	(.L_7 - .L_6)
	.align		4
.L_6:
        /*0028*/ 	.word	index@(_Z14scalarMultiplyPddi)
        /*002c*/ 	.word	0x00000000


	//----- nvinfo : EIATTR_REGCOUNT
	.align		4
.L_7:
        /*0030*/ 	.byte	0x04, 0x2f
        /*0032*/ 	.short	(.L_9 - .L_8)
	.align		4
.L_8:
        /*0034*/ 	.word	index@(_Z9vectorAddPdS_S_i)
        /*0038*/ 	.word	0x0000000e


	//----- nvinfo : EIATTR_FRAME_SIZE
	.align		4
.L_9:
        /*003c*/ 	.byte	0x04, 0x11
        /*003e*/ 	.short	(.L_11 - .L_10)
	.align		4
.L_10:
        /*0040*/ 	.word	index@(_Z9vectorAddPdS_S_i)
        /*0044*/ 	.word	0x00000000


	//----- nvinfo : EIATTR_REGCOUNT
	.align		4
.L_11:
        /*0048*/ 	.byte	0x04, 0x2f
        /*004a*/ 	.short	(.L_13 - .L_12)
	.align		4
.L_12:
        /*004c*/ 	.word	index@(_Z14vectorSubtractPdS_S_i)
        /*0050*/ 	.word	0x0000000e


	//----- nvinfo : EIATTR_FRAME_SIZE
	.align		4
.L_13:
        /*0054*/ 	.byte	0x04, 0x11
        /*0056*/ 	.short	(.L_15 - .L_14)
	.align		4
.L_14:
        /*0058*/ 	.word	index@(_Z14vectorSubtractPdS_S_i)
        /*005c*/ 	.word	0x00000000


	//----- nvinfo : EIATTR_MIN_STACK_SIZE
	.align		4
.L_15:
        /*0060*/ 	.byte	0x04, 0x12
        /*0062*/ 	.short	(.L_17 - .L_16)
	.align		4
.L_16:
        /*0064*/ 	.word	index@(_Z14vectorSubtractPdS_S_i)
        /*0068*/ 	.word	0x00000000


	//----- nvinfo : EIATTR_MIN_STACK_SIZE
	.align		4
.L_17:
        /*006c*/ 	.byte	0x04, 0x12
        /*006e*/ 	.short	(.L_19 - .L_18)
	.align		4
.L_18:
        /*0070*/ 	.word	index@(_Z9vectorAddPdS_S_i)
        /*0074*/ 	.word	0x00000000


	//----- nvinfo : EIATTR_MIN_STACK_SIZE
	.align		4
.L_19:
        /*0078*/ 	.byte	0x04, 0x12
        /*007a*/ 	.short	(.L_21 - .L_20)
	.align		4
.L_20:
        /*007c*/ 	.word	index@(_Z14scalarMultiplyPddi)
        /*0080*/ 	.word	0x00000000


	//----- nvinfo : EIATTR_MIN_STACK_SIZE
	.align		4
.L_21:
        /*0084*/ 	.byte	0x04, 0x12
        /*0086*/ 	.short	(.L_23 - .L_22)
	.align		4
.L_22:
        /*0088*/ 	.word	index@(_Z10dotProductPdS_S_i)
        /*008c*/ 	.word	0x00000000
.L_23:


//--------------------- .nv.compat                --------------------------
	.section	.nv.compat,"",@"SHT_CUDA_COMPAT_INFO"
	.align	4
        /*0000*/ 	.byte	0x02, 0x09, 0x00, 0x00, 0x02, 0x02, 0x01, 0x00, 0x02, 0x05, 0x05, 0x00, 0x03, 0x07, 0x01, 0x01
        /*0010*/ 	.byte	0x02, 0x03, 0x00, 0x00, 0x02, 0x06, 0x01, 0x00, 0x04, 0x0b, 0x08, 0x00, 0x01, 0x00, 0x00, 0x00
        /*0020*/ 	.byte	0x00, 0x00, 0x00, 0x00


//--------------------- .nv.info._Z14vectorSubtractPdS_S_i --------------------------
	.section	.nv.info._Z14vectorSubtractPdS_S_i,"",@"SHT_CUDA_INFO"
	.sectionflags	@""
	.align	4


	//----- nvinfo : EIATTR_CUDA_API_VERSION
	.align		4
        /*0000*/ 	.byte	0x04, 0x37
        /*0002*/ 	.short	(.L_25 - .L_24)
.L_24:
        /*0004*/ 	.word	0x00000082


	//----- nvinfo : EIATTR_KPARAM_INFO
	.align		4
.L_25:
        /*0008*/ 	.byte	0x04, 0x17
        /*000a*/ 	.short	(.L_27 - .L_26)
.L_26:
        /*000c*/ 	.word	0x00000000
        /*0010*/ 	.short	0x0003
        /*0012*/ 	.short	0x0018
        /*0014*/ 	.byte	0x00, 0xf0, 0x11, 0x00


	//----- nvinfo : EIATTR_KPARAM_INFO
	.align		4
.L_27:
        /*0018*/ 	.byte	0x04, 0x17
        /*001a*/ 	.short	(.L_29 - .L_28)
.L_28:
        /*001c*/ 	.word	0x00000000
        /*0020*/ 	.short	0x0002
        /*0022*/ 	.short	0x0010
        /*0024*/ 	.byte	0x00, 0xf5, 0x21, 0x00


	//----- nvinfo : EIATTR_KPARAM_INFO
	.align		4
.L_29:
        /*0028*/ 	.byte	0x04, 0x17
        /*002a*/ 	.short	(.L_31 - .L_30)
.L_30:
        /*002c*/ 	.word	0x00000000
        /*0030*/ 	.short	0x0001
        /*0032*/ 	.short	0x0008
        /*0034*/ 	.byte	0x00, 0xf5, 0x21, 0x00


	//----- nvinfo : EIATTR_KPARAM_INFO
	.align		4
.L_31:
        /*0038*/ 	.byte	0x04, 0x17
        /*003a*/ 	.short	(.L_33 - .L_32)
.L_32:
        /*003c*/ 	.word	0x00000000
        /*0040*/ 	.short	0x0000
        /*0042*/ 	.short	0x0000
        /*0044*/ 	.byte	0x00, 0xf5, 0x21, 0x00


	//----- nvinfo : EIATTR_SPARSE_MMA_MASK
	.align		4
.L_33:
        /*0048*/ 	.byte	0x03, 0x50
        /*004a*/ 	.short	0x0000


	//----- nvinfo : EIATTR_MAXREG_COUNT
	.align		4
        /*004c*/ 	.byte	0x03, 0x1b
        /*004e*/ 	.short	0x00ff


	//----- nvinfo : EIATTR_MERCURY_ISA_VERSION
	.align		4
        /*0050*/ 	.byte	0x03, 0x5f
        /*0052*/ 	.short	0x0101


	//----- nvinfo : EIATTR_VRC_CTA_INIT_COUNT
	.align		4
        /*0054*/ 	.byte	0x02, 0x4a
	.zero		1
	.zero		1


	//----- nvinfo : EIATTR_EXIT_INSTR_OFFSETS
	.align		4
        /*0058*/ 	.byte	0x04, 0x1c
        /*005a*/ 	.short	(.L_35 - .L_34)


	//   ....[0]....
.L_34:
        /*005c*/ 	.word	0x00000070


	//   ....[1]....
        /*0060*/ 	.word	0x00000130


	//----- nvinfo : EIATTR_CBANK_PARAM_SIZE
	.align		4
.L_35:
        /*0064*/ 	.byte	0x03, 0x19
        /*0066*/ 	.short	0x001c


	//----- nvinfo : EIATTR_PARAM_CBANK
	.align		4
        /*0068*/ 	.byte	0x04, 0x0a
        /*006a*/ 	.short	(.L_37 - .L_36)
	.align		4
.L_36:
        /*006c*/ 	.word	index@(.nv.constant0._Z14vectorSubtractPdS_S_i)
        /*0070*/ 	.short	0x0380
        /*0072*/ 	.short	0x001c


	//----- nvinfo : EIATTR_SW_WAR
	.align		4
.L_37:
        /*0074*/ 	.byte	0x04, 0x36
        /*0076*/ 	.short	(.L_39 - .L_38)
.L_38:
        /*0078*/ 	.word	0x00000008
.L_39:


//--------------------- .nv.info._Z9vectorAddPdS_S_i --------------------------
	.section	.nv.info._Z9vectorAddPdS_S_i,"",@"SHT_CUDA_INFO"
	.sectionflags	@""
	.align	4


	//----- nvinfo : EIATTR_CUDA_API_VERSION
	.align		4
        /*0000*/ 	.byte	0x04, 0x37
        /*0002*/ 	.short	(.L_41 - .L_40)
.L_40:
        /*0004*/ 	.word	0x00000082


	//----- nvinfo : EIATTR_KPARAM_INFO
	.align		4
.L_41:
        /*0008*/ 	.byte	0x04, 0x17
        /*000a*/ 	.short	(.L_43 - .L_42)
.L_42:
        /*000c*/ 	.word	0x00000000
        /*0010*/ 	.short	0x0003
        /*0012*/ 	.short	0x0018
        /*0014*/ 	.byte	0x00, 0xf0, 0x11, 0x00


	//----- nvinfo : EIATTR_KPARAM_INFO
	.align		4
.L_43:
        /*0018*/ 	.byte	0x04, 0x17
        /*001a*/ 	.short	(.L_45 - .L_44)
.L_44:
        /*001c*/ 	.word	0x00000000
        /*0020*/ 	.short	0x0002
        /*0022*/ 	.short	0x0010
        /*0024*/ 	.byte	0x00, 0xf5, 0x21, 0x00


	//----- nvinfo : EIATTR_KPARAM_INFO
	.align		4
.L_45:
        /*0028*/ 	.byte	0x04, 0x17
        /*002a*/ 	.short	(.L_47 - .L_46)
.L_46:
        /*002c*/ 	.word	0x00000000
        /*0030*/ 	.short	0x0001
        /*0032*/ 	.short	0x0008
        /*0034*/ 	.byte	0x00, 0xf5, 0x21, 0x00


	//----- nvinfo : EIATTR_KPARAM_INFO
	.align		4
.L_47:
        /*0038*/ 	.byte	0x04, 0x17
        /*003a*/ 	.short	(.L_49 - .L_48)
.L_48:
        /*003c*/ 	.word	0x00000000
        /*0040*/ 	.short	0x0000
        /*0042*/ 	.short	0x0000
        /*0044*/ 	.byte	0x00, 0xf5, 0x21, 0x00


	//----- nvinfo : EIATTR_SPARSE_MMA_MASK
	.align		4
.L_49:
        /*0048*/ 	.byte	0x03, 0x50
        /*004a*/ 	.short	0x0000


	//----- nvinfo : EIATTR_MAXREG_COUNT
	.align		4
        /*004c*/ 	.byte	0x03, 0x1b
        /*004e*/ 	.short	0x00ff


	//----- nvinfo : EIATTR_MERCURY_ISA_VERSION
	.align		4
        /*0050*/ 	.byte	0x03, 0x5f
        /*0052*/ 	.short	0x0101


	//----- nvinfo : EIATTR_VRC_CTA_INIT_COUNT
	.align		4
        /*0054*/ 	.byte	0x02, 0x4a
	.zero		1
	.zero		1


	//----- nvinfo : EIATTR_EXIT_INSTR_OFFSETS
	.align		4
        /*0058*/ 	.byte	0x04, 0x1c
        /*005a*/ 	.short	(.L_51 - .L_50)


	//   ....[0]....
.L_50:
        /*005c*/ 	.word	0x00000070


	//   ....[1]....
        /*0060*/ 	.word	0x00000130


	//----- nvinfo : EIATTR_CBANK_PARAM_SIZE
	.align		4
.L_51:
        /*0064*/ 	.byte	0x03, 0x19
        /*0066*/ 	.short	0x001c


	//----- nvinfo : EIATTR_PARAM_CBANK
	.align		4
        /*0068*/ 	.byte	0x04, 0x0a
        /*006a*/ 	.short	(.L_53 - .L_52)
	.align		4
.L_52:
        /*006c*/ 	.word	index@(.nv.constant0._Z9vectorAddPdS_S_i)
        /*0070*/ 	.short	0x0380
        /*0072*/ 	.short	0x001c


	//----- nvinfo : EIATTR_SW_WAR
	.align		4
.L_53:
        /*0074*/ 	.byte	0x04, 0x36
        /*0076*/ 	.short	(.L_55 - .L_54)
.L_54:
        /*0078*/ 	.word	0x00000008
.L_55:


//--------------------- .nv.info._Z14scalarMultiplyPddi --------------------------
	.section	.nv.info._Z14scalarMultiplyPddi,"",@"SHT_CUDA_INFO"
	.sectionflags	@""
	.align	4


	//----- nvinfo : EIATTR_CUDA_API_VERSION
	.align		4
        /*0000*/ 	.byte	0x04, 0x37
        /*0002*/ 	.short	(.L_57 - .L_56)
.L_56:
        /*0004*/ 	.word	0x00000082


	//----- nvinfo : EIATTR_KPARAM_INFO
	.align		4
.L_57:
        /*0008*/ 	.byte	0x04, 0x17
        /*000a*/ 	.short	(.L_59 - .L_58)
.L_58:
        /*000c*/ 	.word	0x00000000
        /*0010*/ 	.short	0x0002
        /*0012*/ 	.short	0x0010
        /*0014*/ 	.byte	0x00, 0xf0, 0x11, 0x00


	//----- nvinfo : EIATTR_KPARAM_INFO
	.align		4
.L_59:
        /*0018*/ 	.byte	0x04, 0x17
        /*001a*/ 	.short	(.L_61 - .L_60)
.L_60:
        /*001c*/ 	.word	0x00000000
        /*0020*/ 	.short	0x0001
        /*0022*/ 	.short	0x0008
        /*0024*/ 	.byte	0x00, 0xf0, 0x21, 0x00


	//----- nvinfo : EIATTR_KPARAM_INFO
	.align		4
.L_61:
        /*0028*/ 	.byte	0x04, 0x17
        /*002a*/ 	.short	(.L_63 - .L_62)
.L_62:
        /*002c*/ 	.word	0x00000000
        /*0030*/ 	.short	0x0000
        /*0032*/ 	.short	0x0000
        /*0034*/ 	.byte	0x00, 0xf5, 0x21, 0x00


	//----- nvinfo : EIATTR_SPARSE_MMA_MASK
	.align		4
.L_63:
        /*0038*/ 	.byte	0x03, 0x50
        /*003a*/ 	.short	0x0000


	//----- nvinfo : EIATTR_MAXREG_COUNT
	.align		4
        /*003c*/ 	.byte	0x03, 0x1b
        /*003e*/ 	.short	0x00ff


	//----- nvinfo : EIATTR_MERCURY_ISA_VERSION
	.align		4
        /*0040*/ 	.byte	0x03, 0x5f
        /*0042*/ 	.short	0x0101


	//----- nvinfo : EIATTR_VRC_CTA_INIT_COUNT
	.align		4
        /*0044*/ 	.byte	0x02, 0x4a
	.zero		1
	.zero		1


	//----- nvinfo : EIATTR_EXIT_INSTR_OFFSETS
	.align		4
        /*0048*/ 	.byte	0x04, 0x1c
        /*004a*/ 	.short	(.L_65 - .L_64)


	//   ....[0]....
.L_64:
        /*004c*/ 	.word	0x00000070


	//   ....[1]....
        /*0050*/ 	.word	0x000000f0


	//----- nvinfo : EIATTR_CBANK_PARAM_SIZE
	.align		4
.L_65:
        /*0054*/ 	.byte	0x03, 0x19
        /*0056*/ 	.short	0x0014


	//----- nvinfo : EIATTR_PARAM_CBANK
	.align		4
        /*0058*/ 	.byte	0x04, 0x0a
        /*005a*/ 	.short	(.L_67 - .L_66)
	.align		4
.L_66:
        /*005c*/ 	.word	index@(.nv.constant0._Z14scalarMultiplyPddi)
        /*0060*/ 	.short	0x0380
        /*0062*/ 	.short	0x0014


	//----- nvinfo : EIATTR_SW_WAR
	.align		4
.L_67:
        /*0064*/ 	.byte	0x04, 0x36
        /*0066*/ 	.short	(.L_69 - .L_68)
.L_68:
        /*0068*/ 	.word	0x00000008
.L_69:


//--------------------- .nv.info._Z10dotProductPdS_S_i --------------------------
	.section	.nv.info._Z10dotProductPdS_S_i,"",@"SHT_CUDA_INFO"
	.sectionflags	@""
	.align	4


	//----- nvinfo : EIATTR_CUDA_API_VERSION
	.align		4
        /*0000*/ 	.byte	0x04, 0x37
        /*0002*/ 	.short	(.L_71 - .L_70)
.L_70:
        /*0004*/ 	.word	0x00000082


	//----- nvinfo : EIATTR_KPARAM_INFO
	.align		4
.L_71:
        /*0008*/ 	.byte	0x04, 0x17
        /*000a*/ 	.short	(.L_73 - .L_72)
.L_72:
        /*000c*/ 	.word	0x00000000
        /*0010*/ 	.short	0x0003
        /*0012*/ 	.short	0x0018
        /*0014*/ 	.byte	0x00, 0xf0, 0x11, 0x00


	//----- nvinfo : EIATTR_KPARAM_INFO
	.align		4
.L_73:
        /*0018*/ 	.byte	0x04, 0x17
        /*001a*/ 	.short	(.L_75 - .L_74)
.L_74:
        /*001c*/ 	.word	0x00000000
        /*0020*/ 	.short	0x0002
        /*0022*/ 	.short	0x0010
        /*0024*/ 	.byte	0x00, 0xf5, 0x21, 0x00


	//----- nvinfo : EIATTR_KPARAM_INFO
	.align		4
.L_75:
        /*0028*/ 	.byte	0x04, 0x17
        /*002a*/ 	.short	(.L_77 - .L_76)
.L_76:
        /*002c*/ 	.word	0x00000000
        /*0030*/ 	.short	0x0001
        /*0032*/ 	.short	0x0008
        /*0034*/ 	.byte	0x00, 0xf5, 0x21, 0x00


	//----- nvinfo : EIATTR_KPARAM_INFO
	.align		4
.L_77:
        /*0038*/ 	.byte	0x04, 0x17
        /*003a*/ 	.short	(.L_79 - .L_78)
.L_78:
        /*003c*/ 	.word	0x00000000
        /*0040*/ 	.short	0x0000
        /*0042*/ 	.short	0x0000
        /*0044*/ 	.byte	0x00, 0xf5, 0x21, 0x00


	//----- nvinfo : EIATTR_SPARSE_MMA_MASK
	.align		4
.L_79:
        /*0048*/ 	.byte	0x03, 0x50
        /*004a*/ 	.short	0x0000


	//----- nvinfo : EIATTR_MAXREG_COUNT
	.align		4
        /*004c*/ 	.byte	0x03, 0x1b
        /*004e*/ 	.short	0x00ff


	//----- nvinfo : EIATTR_MERCURY_ISA_VERSION
	.align		4
        /*0050*/ 	.byte	0x03, 0x5f
        /*0052*/ 	.short	0x0101


	//----- nvinfo : EIATTR_VRC_CTA_INIT_COUNT
	.align		4
        /*0054*/ 	.byte	0x02, 0x4a
	.zero		1
	.zero		1


	//----- nvinfo : EIATTR_EXIT_INSTR_OFFSETS
	.align		4
        /*0058*/ 	.byte	0x04, 0x1c
        /*005a*/ 	.short	(.L_81 - .L_80)


	//   ....[0]....
.L_80:
        /*005c*/ 	.word	0x00000070


	//   ....[1]....
        /*0060*/ 	.word	0x00000130


	//----- nvinfo : EIATTR_CBANK_PARAM_SIZE
	.align		4
.L_81:
        /*0064*/ 	.byte	0x03, 0x19
        /*0066*/ 	.short	0x001c


	//----- nvinfo : EIATTR_PARAM_CBANK
	.align		4
        /*0068*/ 	.byte	0x04, 0x0a
        /*006a*/ 	.short	(.L_83 - .L_82)
	.align		4
.L_82:
        /*006c*/ 	.word	index@(.nv.constant0._Z10dotProductPdS_S_i)
        /*0070*/ 	.short	0x0380
        /*0072*/ 	.short	0x001c


	//----- nvinfo : EIATTR_SW_WAR
	.align		4
.L_83:
        /*0074*/ 	.byte	0x04, 0x36
        /*0076*/ 	.short	(.L_85 - .L_84)
.L_84:
        /*0078*/ 	.word	0x00000008
.L_85:


//--------------------- .nv.callgraph             --------------------------
	.section	.nv.callgraph,"",@"SHT_CUDA_CALLGRAPH"
	.align	4
	.sectionentsize	8
	.align		4
        /*0000*/ 	.word	0x00000000
	.align		4
        /*0004*/ 	.word	0xffffffff
	.align		4
        /*0008*/ 	.word	0x00000000
	.align		4
        /*000c*/ 	.word	0xfffffffe
	.align		4
        /*0010*/ 	.word	0x00000000
	.align		4
        /*0014*/ 	.word	0xfffffffd
	.align		4
        /*0018*/ 	.word	0x00000000
	.align		4
        /*001c*/ 	.word	0xfffffffc


//--------------------- .text._Z14vectorSubtractPdS_S_i --------------------------
	.section	.text._Z14vectorSubtractPdS_S_i,"ax",@progbits
	.align	128
        .global         _Z14vectorSubtractPdS_S_i
        .type           _Z14vectorSubtractPdS_S_i,@function
        .size           _Z14vectorSubtractPdS_S_i,(.L_x_4 - _Z14vectorSubtractPdS_S_i)
        .other          _Z14vectorSubtractPdS_S_i,@"STO_CUDA_ENTRY STV_DEFAULT"
_Z14vectorSubtractPdS_S_i:
.text._Z14vectorSubtractPdS_S_i:
[----:B------:R-:W-:Y:S01]  /*0000*/  LDC R1, c[0x0][0x37c] ;  /* 0x0000df00ff017b82 */ /* 0x000fe20000000800 */
[----:B------:R-:W0:Y:S07]  /*0010*/  S2R R11, SR_TID.X ;  /* 0x00000000000b7919 */ /* 0x000e2e0000002100 */
[----:B------:R-:W0:Y:S01]  /*0020*/  S2UR UR4, SR_CTAID.X ;  /* 0x00000000000479c3 */ /* 0x000e220000002500 */
[----:B------:R-:W1:Y:S07]  /*0030*/  LDCU UR5, c[0x0][0x398] ;  /* 0x00007300ff0577ac */ /* 0x000e6e0008000800 */
[----:B------:R-:W0:Y:S02]  /*0040*/  LDC R0, c[0x0][0x360] ;  /* 0x0000d800ff007b82 */ /* 0x000e240000000800 */
[----:B0-----:R-:W-:-:S05]  /*0050*/  IMAD R11, R0, UR4, R11 ;  /* 0x00000004000b7c24 */ /* 0x001fca000f8e020b */
[----:B-1----:R-:W-:-:S13]  /*0060*/  ISETP.GE.AND P0, PT, R11, UR5, PT ;  /* 0x000000050b007c0c */ /* 0x002fda000bf06270 */
[----:B------:R-:W-:Y:S05]  /*0070*/  @P0 EXIT ;  /* 0x000000000000094d */ /* 0x000fea0003800000 */
[----:B------:R-:W0:Y:S01]  /*0080*/  LDC.64 R2, c[0x0][0x380] ;  /* 0x0000e000ff027b82 */ /* 0x000e220000000a00 */
[----:B------:R-:W1:Y:S07]  /*0090*/  LDCU.64 UR4, c[0x0][0x358] ;  /* 0x00006b00ff0477ac */ /* 0x000e6e0008000a00 */
[----:B------:R-:W2:Y:S08]  /*00a0*/  LDC.64 R4, c[0x0][0x388] ;  /* 0x0000e200ff047b82 */ /* 0x000eb00000000a00 */
[----:B------:R-:W3:Y:S01]  /*00b0*/  LDC.64 R8, c[0x0][0x390] ;  /* 0x0000e400ff087b82 */ /* 0x000ee20000000a00 */
[----:B0-----:R-:W-:-:S06]  /*00c0*/  IMAD.WIDE R2, R11, 0x8, R2 ;  /* 0x000000080b027825 */ /* 0x001fcc00078e0202 */
[----:B-1----:R-:W4:Y:S01]  /*00d0*/  LDG.E.64 R2, desc[UR4][R2.64] ;  /* 0x0000000402027981 */ /* 0x002f22000c1e1b00 */
[----:B--2---:R-:W-:-:S06]  /*00e0*/  IMAD.WIDE R4, R11, 0x8, R4 ;  /* 0x000000080b047825 */ /* 0x004fcc00078e0204 */
[----:B------:R-:W4:Y:S01]  /*00f0*/  LDG.E.64 R4, desc[UR4][R4.64] ;  /* 0x0000000404047981 */ /* 0x000f22000c1e1b00 */
[----:B---3--:R-:W-:Y:S01]  /*0100*/  IMAD.WIDE R8, R11, 0x8, R8 ;  /* 0x000000080b087825 */ /* 0x008fe200078e0208 */
[----:B----4-:R-:W-:-:S07]  /*0110*/  DADD R6, R2, -R4 ;  /* 0x0000000002067229 */ /* 0x010fce0000000804 */
[----:B------:R-:W-:Y:S01]  /*0120*/  STG.E.64 desc[UR4][R8.64], R6 ;  /* 0x0000000608007986 */ /* 0x000fe2000c101b04 */
[----:B------:R-:W-:Y:S05]  /*0130*/  EXIT ;  /* 0x000000000000794d */ /* 0x000fea0003800000 */
.L_x_0:
[----:B------:R-:W-:-:S00]  /*0140*/  BRA `(.L_x_0) ;  /* 0xfffffffc00fc7947 */ /* 0x000fc0000383ffff */
[----:B------:R-:W-:-:S00]  /*0150*/  NOP ;  /* 0x0000000000007918 */ /* 0x000fc00000000000 */
        /* <DEDUP_REMOVED lines=10> */
.L_x_4:


//--------------------- .text._Z9vectorAddPdS_S_i --------------------------
	.section	.text._Z9vectorAddPdS_S_i,"ax",@progbits
	.align	128
        .global         _Z9vectorAddPdS_S_i
        .type           _Z9vectorAddPdS_S_i,@function
        .size           _Z9vectorAddPdS_S_i,(.L_x_5 - _Z9vectorAddPdS_S_i)
        .other          _Z9vectorAddPdS_S_i,@"STO_CUDA_ENTRY STV_DEFAULT"
_Z9vectorAddPdS_S_i:
.text._Z9vectorAddPdS_S_i:
        /* <DEDUP_REMOVED lines=17> */
[----:B----4-:R-:W-:-:S07]  /*0110*/  DADD R6, R2, R4 ;  /* 0x0000000002067229 */ /* 0x010fce0000000004 */
[----:B------:R-:W-:Y:S01]  /*0120*/  STG.E.64 desc[UR4][R8.64], R6 ;  /* 0x0000000608007986 */ /* 0x000fe2000c101b04 */
[----:B------:R-:W-:Y:S05]  /*0130*/  EXIT ;  /* 0x000000000000794d */ /* 0x000fea0003800000 */
.L_x_1:
        /* <DEDUP_REMOVED lines=12> */
.L_x_5:


//--------------------- .text._Z14scalarMultiplyPddi --------------------------
	.section	.text._Z14scalarMultiplyPddi,"ax",@progbits
	.align	128
        .global         _Z14scalarMultiplyPddi
        .type           _Z14scalarMultiplyPddi,@function
        .size           _Z14scalarMultiplyPddi,(.L_x_6 - _Z14scalarMultiplyPddi)
        .other          _Z14scalarMultiplyPddi,@"STO_CUDA_ENTRY STV_DEFAULT"
_Z14scalarMultiplyPddi:
.text._Z14scalarMultiplyPddi:
        /* <DEDUP_REMOVED lines=10> */
[----:B------:R-:W2:Y:S01]  /*00a0*/  LDC.64 R6, c[0x0][0x388] ;  /* 0x0000e200ff067b82 */ /* 0x000ea20000000a00 */
[----:B0-----:R-:W-:-:S05]  /*00b0*/  IMAD.WIDE R2, R5, 0x8, R2 ;  /* 0x0000000805027825 */ /* 0x001fca00078e0202 */
[----:B-1----:R-:W2:Y:S02]  /*00c0*/  LDG.E.64 R4, desc[UR4][R2.64] ;  /* 0x0000000402047981 */ /* 0x002ea4000c1e1b00 */
[----:B--2---:R-:W-:-:S07]  /*00d0*/  DMUL R4, R4, R6 ;  /* 0x0000000604047228 */ /* 0x004fce0000000000 */
[----:B------:R-:W-:Y:S01]  /*00e0*/  STG.E.64 desc[UR4][R2.64], R4 ;  /* 0x0000000402007986 */ /* 0x000fe2000c101b04 */
[----:B------:R-:W-:Y:S05]  /*00f0*/  EXIT ;  /* 0x000000000000794d */ /* 0x000fea0003800000 */
.L_x_2:
        /* <DEDUP_REMOVED lines=16> */
.L_x_6:


//--------------------- .text._Z10dotProductPdS_S_i --------------------------
	.section	.text._Z10dotProductPdS_S_i,"ax",@progbits
	.align	128
        .global         _Z10dotProductPdS_S_i
        .type           _Z10dotProductPdS_S_i,@function
        .size           _Z10dotProductPdS_S_i,(.L_x_7 - _Z10dotProductPdS_S_i)
        .other          _Z10dotProductPdS_S_i,@"STO_CUDA_ENTRY STV_DEFAULT"
_Z10dotProductPdS_S_i:
.text._Z10dotProductPdS_S_i:
        /* <DEDUP_REMOVED lines=17> */
[----:B----4-:R-:W-:-:S07]  /*0110*/  DMUL R6, R2, R4 ;  /* 0x0000000402067228 */ /* 0x010fce0000000000 */
[----:B------:R-:W-:Y:S01]  /*0120*/  STG.E.64 desc[UR4][R8.64], R6 ;  /* 0x0000000608007986 */ /* 0x000fe2000c101b04 */
[----:B------:R-:W-:Y:S05]  /*0130*/  EXIT ;  /* 0x000000000000794d */ /* 0x000fea0003800000 */
.L_x_3:
        /* <DEDUP_REMOVED lines=12> */
.L_x_7:


//--------------------- .nv.shared.reserved.0     --------------------------
	.section	.nv.shared.reserved.0,"aw",@nobits
	.weak		__nv_reservedSMEM_offset_0_alias
	.size		__nv_reservedSMEM_offset_0_alias, 0, 64
	.other		__nv_reservedSMEM_offset_0_alias,@"STO_CUDA_RESERVED_SHARED STV_DEFAULT"
__nv_reservedSMEM_offset_0_alias:
	.zero		0
	.zero		64


//--------------------- .nv.constant0._Z14vectorSubtractPdS_S_i --------------------------
	.section	.nv.constant0._Z14vectorSubtractPdS_S_i,"a",@progbits
	.sectionflags	@""
	.align	4
.nv.constant0._Z14vectorSubtractPdS_S_i:
	.zero		924


//--------------------- .nv.constant0._Z9vectorAddPdS_S_i --------------------------
	.section	.nv.constant0._Z9vectorAddPdS_S_i,"a",@progbits
	.sectionflags	@""
	.align	4
.nv.constant0._Z9vectorAddPdS_S_i:
	.zero		924


//--------------------- .nv.constant0._Z14scalarMultiplyPddi --------------------------
	.section	.nv.constant0._Z14scalarMultiplyPddi,"a",@progbits
	.sectionflags	@""
	.align	4
.nv.constant0._Z14scalarMultiplyPddi:
	.zero		916


//--------------------- .nv.constant0._Z10dotProductPdS_S_i --------------------------
	.section	.nv.constant0._Z10dotProductPdS_S_i,"a",@progbits
	.sectionflags	@""
	.align	4
.nv.constant0._Z10dotProductPdS_S_i:
	.zero		924


//--------------------- SYMBOLS --------------------------

	.type		.nv.reservedSmem.offset0,@object
	.size		.nv.reservedSmem.offset0,0x4
